	.headerflags	@"EF_CUDA_TEXMODE_UNIFIED EF_CUDA_64BIT_ADDRESS EF_CUDA_ACCELERATORS EF_CUDA_SM90 EF_CUDA_VIRTUAL_SM(EF_CUDA_SM90)"
	.elftype	@"ET_EXEC"


//--------------------- .nv.info                  --------------------------
	.section	.nv.info,"",@"SHT_CUDA_INFO"
	.align	4


	//----- nvinfo : EIATTR_REGCOUNT
	.align		4
        /*0000*/ 	.byte	0x04, 0x2f
        /*0002*/ 	.short	(.L_1 - .L_0)
	.align		4
.L_0:
        /*0004*/ 	.word	index@(triton_poi_fused_convolution_relu_47)
        /*0008*/ 	.word	0x0000000c


	//----- nvinfo : EIATTR_MIN_STACK_SIZE
	.align		4
.L_1:
        /*000c*/ 	.byte	0x04, 0x12
        /*000e*/ 	.short	(.L_3 - .L_2)
	.align		4
.L_2:
        /*0010*/ 	.word	index@(triton_poi_fused_convolution_relu_47)
        /*0014*/ 	.word	0x00000000


	//----- nvinfo : EIATTR_FRAME_SIZE
	.align		4
.L_3:
        /*0018*/ 	.byte	0x04, 0x11
        /*001a*/ 	.short	(.L_5 - .L_4)
	.align		4
.L_4:
        /*001c*/ 	.word	index@(triton_poi_fused_convolution_relu_47)
        /*0020*/ 	.word	0x00000000


	//----- nvinfo : EIATTR_MIN_STACK_SIZE
	.align		4
.L_5:
        /*0024*/ 	.byte	0x04, 0x12
        /*0026*/ 	.short	(.L_7 - .L_6)
	.align		4
.L_6:
        /*0028*/ 	.word	index@(triton_poi_fused_convolution_relu_47)
        /*002c*/ 	.word	0x00000000
.L_7:


//--------------------- .nv.info.triton_poi_fused_convolution_relu_47 --------------------------
	.section	.nv.info.triton_poi_fused_convolution_relu_47,"",@"SHT_CUDA_INFO"
	.sectionflags	@""
	.align	4


	//----- nvinfo : EIATTR_CUDA_API_VERSION
	.align		4
        /*0000*/ 	.byte	0x04, 0x37
        /*0002*/ 	.short	(.L_9 - .L_8)
.L_8:
        /*0004*/ 	.word	0x0000007c


	//----- nvinfo : EIATTR_KPARAM_INFO
	.align		4
.L_9:
        /*0008*/ 	.byte	0x04, 0x17
        /*000a*/ 	.short	(.L_11 - .L_10)
.L_10:
        /*000c*/ 	.word	0x00000000
        /*0010*/ 	.short	0x0002
        /*0012*/ 	.short	0x0010
        /*0014*/ 	.byte	0x00, 0xf0, 0x11, 0x00


	//----- nvinfo : EIATTR_KPARAM_INFO
	.align		4
.L_11:
        /*0018*/ 	.byte	0x04, 0x17
        /*001a*/ 	.short	(.L_13 - .L_12)
.L_12:
        /*001c*/ 	.word	0x00000000
        /*0020*/ 	.short	0x0001
        /*0022*/ 	.short	0x0008
        /*0024*/ 	.byte	0x00, 0xf4, 0x21, 0x00


	//----- nvinfo : EIATTR_KPARAM_INFO
	.align		4
.L_13:
        /*0028*/ 	.byte	0x04, 0x17
        /*002a*/ 	.short	(.L_15 - .L_14)
.L_14:
        /*002c*/ 	.word	0x00000000
        /*0030*/ 	.short	0x0000
        /*0032*/ 	.short	0x0000
        /*0034*/ 	.byte	0x00, 0xf4, 0x21, 0x00


	//----- nvinfo : EIATTR_SPARSE_MMA_MASK
	.align		4
.L_15:
        /*0038*/ 	.byte	0x03, 0x50
        /*003a*/ 	.short	0x0000


	//----- nvinfo : EIATTR_MAXREG_COUNT
	.align		4
        /*003c*/ 	.byte	0x03, 0x1b
        /*003e*/ 	.short	0x00ff


	//----- nvinfo : EIATTR_EXIT_INSTR_OFFSETS
	.align		4
        /*0040*/ 	.byte	0x04, 0x1c
        /*0042*/ 	.short	(.L_17 - .L_16)


	//   ....[0]....
.L_16:
        /*0044*/ 	.word	0x00000170


	//   ....[1]....
        /*0048*/ 	.word	0x00000190


	//----- nvinfo : EIATTR_REQNTID
	.align		4
.L_17:
        /*004c*/ 	.byte	0x04, 0x10
        /*004e*/ 	.short	(.L_19 - .L_18)
.L_18:
        /*0050*/ 	.word	0x00000080
        /*0054*/ 	.word	0x00000001
        /*0058*/ 	.word	0x00000001


	//----- nvinfo : EIATTR_CBANK_PARAM_SIZE
	.align		4
.L_19:
        /*005c*/ 	.byte	0x03, 0x19
        /*005e*/ 	.short	0x0014


	//----- nvinfo : EIATTR_PARAM_CBANK
	.align		4
        /*0060*/ 	.byte	0x04, 0x0a
        /*0062*/ 	.short	(.L_21 - .L_20)
	.align		4
.L_20:
        /*0064*/ 	.word	index@(.nv.constant0.triton_poi_fused_convolution_relu_47)
        /*0068*/ 	.short	0x0210
        /*006a*/ 	.short	0x0014


	//----- nvinfo : EIATTR_SW_WAR
	.align		4
.L_21:
        /*006c*/ 	.byte	0x04, 0x36
        /*006e*/ 	.short	(.L_23 - .L_22)
.L_22:
        /*0070*/ 	.word	0x00000008
.L_23:


//--------------------- .nv.callgraph             --------------------------
	.section	.nv.callgraph,"",@"SHT_CUDA_CALLGRAPH"
	.align	4
	.sectionentsize	8
	.align		4
        /*0000*/ 	.word	0x00000000
	.align		4
        /*0004*/ 	.word	0xffffffff
	.align		4
        /*0008*/ 	.word	0x00000000
	.align		4
        /*000c*/ 	.word	0xfffffffe
	.align		4
        /*0010*/ 	.word	0x00000000
	.align		4
        /*0014*/ 	.word	0xfffffffd
	.align		4
        /*0018*/ 	.word	0x00000000
	.align		4
        /*001c*/ 	.word	0xfffffffc


//--------------------- .text.triton_poi_fused_convolution_relu_47 --------------------------
	.section	.text.triton_poi_fused_convolution_relu_47,"ax",@progbits
	.align	128
        .global         triton_poi_fused_convolution_relu_47
        .type           triton_poi_fused_convolution_relu_47,@function
        .size           triton_poi_fused_convolution_relu_47,(.L_x_1 - triton_poi_fused_convolution_relu_47)
        .other          triton_poi_fused_convolution_relu_47,@"STO_CUDA_ENTRY STV_DEFAULT"
triton_poi_fused_convolution_relu_47:
.text.triton_poi_fused_convolution_relu_47:
[----:B------:R-:W0:Y:S02]  /*0000*/  LDC R1, c[0x0][0x28] ;  /* 0x00000a00ff017b82 */ /* 0x000e240000000800 */
[----:B------:R-:W1:Y:S01]  /*0010*/  S2R R6, SR_TID.X ;  /* 0x0000000000067919 */ /* 0x000e620000002100 */
[----:B------:R-:W2:Y:S01]  /*0020*/  LDC.64 R2, c[0x0][0x210] ;  /* 0x00008400ff027b82 */ /* 0x000ea20000000a00 */
[----:B------:R-:W-:Y:S01]  /*0030*/  ULDC.64 UR4, c[0x0][0x208] ;  /* 0x0000820000047ab9 */ /* 0x000fe20000000a00 */
[----:B------:R-:W3:Y:S06]  /*0040*/  S2R R7, SR_CTAID.X ;  /* 0x0000000000077919 */ /* 0x000eec0000002500 */
[----:B------:R-:W4:Y:S01]  /*0050*/  LDC.64 R4, c[0x0][0x218] ;  /* 0x00008600ff047b82 */ /* 0x000f220000000a00 */
[----:B-1----:R-:W-:-:S05]  /*0060*/  LOP3.LUT R6, R6, 0x7f, RZ, 0xc0, !PT ;  /* 0x0000007f06067812 */ /* 0x002fca00078ec0ff */
[----:B---3--:R-:W-:Y:S02]  /*0070*/  IMAD R7, R7, 0x80, R6 ;  /* 0x0000008007077824 */ /* 0x008fe400078e0206 */
[----:B------:R-:W-:Y:S02]  /*0080*/  IMAD.MOV.U32 R6, RZ, RZ, RZ ;  /* 0x000000ffff067224 */ /* 0x000fe400078e00ff */
[C---:B--2---:R-:W-:Y:S01]  /*0090*/  IMAD.WIDE R2, R7.reuse, 0x4, R2 ;  /* 0x0000000407027825 */ /* 0x044fe200078e0202 */
[----:B------:R-:W-:-:S03]  /*00a0*/  ISETP.GE.AND P1, PT, R7, 0x1c00, PT ;  /* 0x00001c000700780c */ /* 0x000fc60003f26270 */
[----:B------:R-:W-:-:S05]  /*00b0*/  IMAD.HI R0, R7, -0x6db6db6d, R6 ;  /* 0x9249249307007827 */ /* 0x000fca00078e0206 */
[----:B------:R-:W-:-:S04]  /*00c0*/  SHF.R.U32.HI R9, RZ, 0x1f, R0 ;  /* 0x0000001fff097819 */ /* 0x000fc80000011600 */
[----:B------:R-:W-:Y:S01]  /*00d0*/  LEA.HI.SX32 R9, R0, R9, 0x1a ;  /* 0x0000000900097211 */ /* 0x000fe200078fd2ff */
[----:B------:R-:W-:-:S04]  /*00e0*/  HFMA2.MMA R0, -RZ, RZ, 0, 0 ;  /* 0x00000000ff007435 */ /* 0x000fc800000001ff */
[----:B------:R-:W-:Y:S01]  /*00f0*/  IMAD R9, R9, -0x70, R7 ;  /* 0xffffff9009097824 */ /* 0x000fe200078e0207 */
[----:B------:R-:W-:-:S03]  /*0100*/  MOV R7, RZ ;  /* 0x000000ff00077202 */ /* 0x000fc60000000f00 */
[----:B----4-:R-:W-:Y:S02]  /*0110*/  IMAD.WIDE R4, R9, 0x4, R4 ;  /* 0x0000000409047825 */ /* 0x010fe400078e0204 */
[----:B------:R-:W2:Y:S04]  /*0120*/  @!P1 LDG.E R0, desc[UR4][R2.64] ;  /* 0x0000000402009981 */ /* 0x000ea8000c1e1900 */
[----:B------:R-:W2:Y:S02]  /*0130*/  @!P1 LDG.E.EL R7, desc[UR4][R4.64] ;  /* 0x0000000404079981 */ /* 0x000ea4000c2e1900 */
[----:B--2---:R-:W-:Y:S01]  /*0140*/  FADD R6, R7, R0 ;  /* 0x0000000007067221 */ /* 0x004fe20000000000 */
[----:B------:R-:W-:-:S04]  /*0150*/  FSETP.GEU.AND P0, PT, R0, -R7, PT ;  /* 0x800000070000720b */ /* 0x000fc80003f0e000 */
[----:B------:R-:W-:Y:S01]  /*0160*/  FSEL R7, R6, RZ, P0 ;  /* 0x000000ff06077208 */ /* 0x000fe20000000000 */
[----:B------:R-:W-:Y:S08]  /*0170*/  @P1 EXIT ;  /* 0x000000000000194d */ /* 0x000ff00003800000 */
[----:B------:R-:W-:Y:S01]  /*0180*/  STG.E desc[UR4][R2.64], R7 ;  /* 0x0000000702007986 */ /* 0x000fe2000c101904 */
[----:B------:R-:W-:Y:S05]  /*0190*/  EXIT ;  /* 0x000000000000794d */ /* 0x000fea0003800000 */
.L_x_0:
[----:B------:R-:W-:-:S00]  /*01a0*/  BRA `(.L_x_0) ;  /* 0xfffffffc00fc7947 */ /* 0x000fc0000383ffff */
[----:B------:R-:W-:-:S00]  /*01b0*/  NOP ;  /* 0x0000000000007918 */ /* 0x000fc00000000000 */
        /* <DEDUP_REMOVED lines=12> */
.L_x_1:


//--------------------- .nv.constant0.triton_poi_fused_convolution_relu_47 --------------------------
	.section	.nv.constant0.triton_poi_fused_convolution_relu_47,"a",@progbits
	.sectionflags	@""
	.align	4
.nv.constant0.triton_poi_fused_convolution_relu_47:
	.zero		548
